//
// Generated by NVIDIA NVVM Compiler
//
// Compiler Build ID: CL-36424714
// Cuda compilation tools, release 13.0, V13.0.88
// Based on NVVM 20.0.0
//

.version 9.0
.target sm_100
.address_size 64

	// .globl	_Z12matrixMulGPUPiS_S_

.visible .entry _Z12matrixMulGPUPiS_S_(
	.param .u64 .ptr .align 1 _Z12matrixMulGPUPiS_S__param_0,
	.param .u64 .ptr .align 1 _Z12matrixMulGPUPiS_S__param_1,
	.param .u64 .ptr .align 1 _Z12matrixMulGPUPiS_S__param_2
)
{
	.reg .pred 	%p<5>;
	.reg .b32 	%r<84>;
	.reg .b64 	%rd<49>;

	ld.param.u64 	%rd14, [_Z12matrixMulGPUPiS_S__param_0];
	mov.u32 	%r10, %ctaid.x;
	mov.u32 	%r11, %ntid.x;
	mov.u32 	%r12, %tid.x;
	mad.lo.s32 	%r1, %r10, %r11, %r12;
	mov.u32 	%r13, %ctaid.y;
	mov.u32 	%r14, %ntid.y;
	mov.u32 	%r15, %tid.y;
	mad.lo.s32 	%r16, %r13, %r14, %r15;
	setp.gt.s32 	%p1, %r1, 63;
	setp.gt.u32 	%p2, %r16, 63;
	or.pred  	%p3, %p1, %p2;
	@%p3 bra 	$L__BB0_4;
	ld.param.u64 	%rd46, [_Z12matrixMulGPUPiS_S__param_1];
	shl.b32 	%r3, %r1, 6;
	add.s32 	%r18, %r16, 64;
	mul.wide.u32 	%rd1, %r18, 4;
	add.s32 	%r19, %r16, 128;
	mul.wide.u32 	%rd2, %r19, 4;
	add.s32 	%r20, %r16, 192;
	mul.wide.u32 	%rd3, %r20, 4;
	add.s32 	%r21, %r16, 320;
	mul.wide.u32 	%rd4, %r21, 4;
	add.s32 	%r22, %r16, 512;
	mul.wide.u32 	%rd5, %r22, 4;
	add.s32 	%r23, %r16, 576;
	mul.wide.u32 	%rd6, %r23, 4;
	add.s32 	%r24, %r16, 640;
	mul.wide.u32 	%rd7, %r24, 4;
	add.s32 	%r25, %r16, 704;
	mul.wide.u32 	%rd8, %r25, 4;
	add.s32 	%r26, %r16, 768;
	mul.wide.u32 	%rd9, %r26, 4;
	cvta.to.global.u64 	%rd17, %rd14;
	add.s64 	%rd10, %rd17, 32;
	cvta.to.global.u64 	%rd48, %rd46;
	mov.b32 	%r82, 0;
	add.s32 	%r40, %r16, 256;
	add.s32 	%r47, %r16, 384;
	mov.u32 	%r81, %r3;
	mov.u32 	%r83, %r82;
$L__BB0_2:
	mul.wide.s32 	%rd18, %r81, 4;
	add.s64 	%rd19, %rd10, %rd18;
	ld.global.u32 	%r27, [%rd19+-32];
	mul.wide.u32 	%rd20, %r16, 4;
	add.s64 	%rd21, %rd48, %rd20;
	ld.global.u32 	%r28, [%rd21];
	mad.lo.s32 	%r29, %r28, %r27, %r83;
	ld.global.u32 	%r30, [%rd19+-28];
	add.s64 	%rd22, %rd48, %rd1;
	ld.global.u32 	%r31, [%rd22];
	mad.lo.s32 	%r32, %r31, %r30, %r29;
	ld.global.u32 	%r33, [%rd19+-24];
	add.s64 	%rd23, %rd48, %rd2;
	ld.global.u32 	%r34, [%rd23];
	mad.lo.s32 	%r35, %r34, %r33, %r32;
	ld.global.u32 	%r36, [%rd19+-20];
	add.s64 	%rd24, %rd48, %rd3;
	ld.global.u32 	%r37, [%rd24];
	mad.lo.s32 	%r38, %r37, %r36, %r35;
	ld.global.u32 	%r39, [%rd19+-16];
	mul.wide.u32 	%rd25, %r40, 4;
	add.s64 	%rd26, %rd48, %rd25;
	ld.global.u32 	%r41, [%rd26];
	mad.lo.s32 	%r42, %r41, %r39, %r38;
	ld.global.u32 	%r43, [%rd19+-12];
	add.s64 	%rd27, %rd48, %rd4;
	ld.global.u32 	%r44, [%rd27];
	mad.lo.s32 	%r45, %r44, %r43, %r42;
	ld.global.u32 	%r46, [%rd19+-8];
	mul.wide.u32 	%rd28, %r47, 4;
	add.s64 	%rd29, %rd48, %rd28;
	ld.global.u32 	%r48, [%rd29];
	mad.lo.s32 	%r49, %r48, %r46, %r45;
	ld.global.u32 	%r50, [%rd19+-4];
	add.s32 	%r51, %r16, 448;
	mul.wide.u32 	%rd30, %r51, 4;
	add.s64 	%rd31, %rd48, %rd30;
	ld.global.u32 	%r52, [%rd31];
	mad.lo.s32 	%r53, %r52, %r50, %r49;
	ld.global.u32 	%r54, [%rd19];
	add.s64 	%rd32, %rd48, %rd5;
	ld.global.u32 	%r55, [%rd32];
	mad.lo.s32 	%r56, %r55, %r54, %r53;
	ld.global.u32 	%r57, [%rd19+4];
	add.s64 	%rd33, %rd48, %rd6;
	ld.global.u32 	%r58, [%rd33];
	mad.lo.s32 	%r59, %r58, %r57, %r56;
	ld.global.u32 	%r60, [%rd19+8];
	add.s64 	%rd34, %rd48, %rd7;
	ld.global.u32 	%r61, [%rd34];
	mad.lo.s32 	%r62, %r61, %r60, %r59;
	ld.global.u32 	%r63, [%rd19+12];
	add.s64 	%rd35, %rd48, %rd8;
	ld.global.u32 	%r64, [%rd35];
	mad.lo.s32 	%r65, %r64, %r63, %r62;
	ld.global.u32 	%r66, [%rd19+16];
	add.s64 	%rd36, %rd48, %rd9;
	ld.global.u32 	%r67, [%rd36];
	mad.lo.s32 	%r68, %r67, %r66, %r65;
	ld.global.u32 	%r69, [%rd19+20];
	add.s32 	%r70, %r16, 832;
	mul.wide.u32 	%rd37, %r70, 4;
	add.s64 	%rd38, %rd48, %rd37;
	ld.global.u32 	%r71, [%rd38];
	mad.lo.s32 	%r72, %r71, %r69, %r68;
	ld.global.u32 	%r73, [%rd19+24];
	add.s32 	%r74, %r16, 896;
	mul.wide.u32 	%rd39, %r74, 4;
	add.s64 	%rd40, %rd48, %rd39;
	ld.global.u32 	%r75, [%rd40];
	mad.lo.s32 	%r76, %r75, %r73, %r72;
	ld.global.u32 	%r77, [%rd19+28];
	add.s32 	%r78, %r16, 960;
	mul.wide.u32 	%rd41, %r78, 4;
	add.s64 	%rd42, %rd48, %rd41;
	ld.global.u32 	%r79, [%rd42];
	mad.lo.s32 	%r83, %r79, %r77, %r76;
	add.s32 	%r82, %r82, 16;
	add.s64 	%rd48, %rd48, 4096;
	add.s32 	%r81, %r81, 16;
	setp.ne.s32 	%p4, %r82, 64;
	@%p4 bra 	$L__BB0_2;
	ld.param.u64 	%rd47, [_Z12matrixMulGPUPiS_S__param_2];
	add.s32 	%r80, %r3, %r16;
	cvta.to.global.u64 	%rd43, %rd47;
	mul.wide.s32 	%rd44, %r80, 4;
	add.s64 	%rd45, %rd43, %rd44;
	st.global.u32 	[%rd45], %r83;
$L__BB0_4:
	ret;

}


// ===== COMPILED SASS (sm_100) =====

	.target	sm_100

	.elftype	@"ET_EXEC"


//--------------------- .note.nv.tkinfo           --------------------------
	.section	.note.nv.tkinfo,"",@"SHT_NOTE"
	.sectionflags	@"SHF_NOTE_NV_TKINFO"
	.tkinfo
        /*0018*/ 	.word	0x00000002
        /*0030*/ 	.string	""
        /*0030*/ 	.string	"ptxas"
        /*0030*/ 	.string	"Cuda compilation tools, release 13.0, V13.0.88"
        /*0030*/ 	.string	"Build cuda_13.0.r13.0/compiler.36424714_0"
        /*0030*/ 	.string	"-arch sm_100 -m 64 "



//--------------------- .note.nv.cuinfo           --------------------------
	.section	.note.nv.cuinfo,"",@"SHT_NOTE"
	.sectionflags	@"SHF_NOTE_NV_CUINFO"
        /*0018*/ 	.short	0x0002
        /*001a*/ 	.short	0x0064
        /*001c*/ 	.short	0x0082
	.zero		2


//--------------------- .nv.info                  --------------------------
	.section	.nv.info,"",@"SHT_CUDA_INFO"
	.align	4


	//----- nvinfo : EIATTR_REGCOUNT
	.align		4
        /*0000*/ 	.byte	0x04, 0x2f
        /*0002*/ 	.short	(.L_1 - .L_0)
	.align		4
.L_0:
        /*0004*/ 	.word	index@(_Z12matrixMulGPUPiS_S_)
        /*0008*/ 	.word	0x00000028


	//----- nvinfo : EIATTR_FRAME_SIZE
	.align		4
.L_1:
        /*000c*/ 	.byte	0x04, 0x11
        /*000e*/ 	.short	(.L_3 - .L_2)
	.align		4
.L_2:
        /*0010*/ 	.word	index@(_Z12matrixMulGPUPiS_S_)
        /*0014*/ 	.word	0x00000000


	//----- nvinfo : EIATTR_MIN_STACK_SIZE
	.align		4
.L_3:
        /*0018*/ 	.byte	0x04, 0x12
        /*001a*/ 	.short	(.L_5 - .L_4)
	.align		4
.L_4:
        /*001c*/ 	.word	index@(_Z12matrixMulGPUPiS_S_)
        /*0020*/ 	.word	0x00000000
.L_5:


//--------------------- .nv.compat                --------------------------
	.section	.nv.compat,"",@"SHT_CUDA_COMPAT_INFO"
	.align	4
        /*0000*/ 	.byte	0x02, 0x09, 0x00, 0x00, 0x02, 0x02, 0x01, 0x00, 0x02, 0x05, 0x05, 0x00, 0x03, 0x07, 0x01, 0x01
        /*0010*/ 	.byte	0x02, 0x03, 0x00, 0x00, 0x02, 0x06, 0x01, 0x00, 0x04, 0x0b, 0x08, 0x00, 0x09, 0x00, 0x00, 0x00
        /*0020*/ 	.byte	0x00, 0x00, 0x00, 0x00


//--------------------- .nv.info._Z12matrixMulGPUPiS_S_ --------------------------
	.section	.nv.info._Z12matrixMulGPUPiS_S_,"",@"SHT_CUDA_INFO"
	.sectionflags	@""
	.align	4


	//----- nvinfo : EIATTR_CUDA_API_VERSION
	.align		4
        /*0000*/ 	.byte	0x04, 0x37
        /*0002*/ 	.short	(.L_7 - .L_6)
.L_6:
        /*0004*/ 	.word	0x00000082


	//----- nvinfo : EIATTR_KPARAM_INFO
	.align		4
.L_7:
        /*0008*/ 	.byte	0x04, 0x17
        /*000a*/ 	.short	(.L_9 - .L_8)
.L_8:
        /*000c*/ 	.word	0x00000000
        /*0010*/ 	.short	0x0002
        /*0012*/ 	.short	0x0010
        /*0014*/ 	.byte	0x00, 0xf5, 0x21, 0x00


	//----- nvinfo : EIATTR_KPARAM_INFO
	.align		4
.L_9:
        /*0018*/ 	.byte	0x04, 0x17
        /*001a*/ 	.short	(.L_11 - .L_10)
.L_10:
        /*001c*/ 	.word	0x00000000
        /*0020*/ 	.short	0x0001
        /*0022*/ 	.short	0x0008
        /*0024*/ 	.byte	0x00, 0xf5, 0x21, 0x00


	//----- nvinfo : EIATTR_KPARAM_INFO
	.align		4
.L_11:
        /*0028*/ 	.byte	0x04, 0x17
        /*002a*/ 	.short	(.L_13 - .L_12)
.L_12:
        /*002c*/ 	.word	0x00000000
        /*0030*/ 	.short	0x0000
        /*0032*/ 	.short	0x0000
        /*0034*/ 	.byte	0x00, 0xf5, 0x21, 0x00


	//----- nvinfo : EIATTR_SPARSE_MMA_MASK
	.align		4
.L_13:
        /*0038*/ 	.byte	0x03, 0x50
        /*003a*/ 	.short	0x0000


	//----- nvinfo : EIATTR_MAXREG_COUNT
	.align		4
        /*003c*/ 	.byte	0x03, 0x1b
        /*003e*/ 	.short	0x00ff


	//----- nvinfo : EIATTR_MERCURY_ISA_VERSION
	.align		4
        /*0040*/ 	.byte	0x03, 0x5f
        /*0042*/ 	.short	0x0101


	//----- nvinfo : EIATTR_VRC_CTA_INIT_COUNT
	.align		4
        /*0044*/ 	.byte	0x02, 0x4a
	.zero		1
	.zero		1


	//----- nvinfo : EIATTR_EXIT_INSTR_OFFSETS
	.align		4
        /*0048*/ 	.byte	0x04, 0x1c
        /*004a*/ 	.short	(.L_15 - .L_14)


	//   ....[0]....
.L_14:
        /*004c*/ 	.word	0x000000b0


	//   ....[1]....
        /*0050*/ 	.word	0x00001290


	//----- nvinfo : EIATTR_CBANK_PARAM_SIZE
	.align		4
.L_15:
        /*0054*/ 	.byte	0x03, 0x19
        /*0056*/ 	.short	0x0018


	//----- nvinfo : EIATTR_PARAM_CBANK
	.align		4
        /*0058*/ 	.byte	0x04, 0x0a
        /*005a*/ 	.short	(.L_17 - .L_16)
	.align		4
.L_16:
        /*005c*/ 	.word	index@(.nv.constant0._Z12matrixMulGPUPiS_S_)
        /*0060*/ 	.short	0x0380
        /*0062*/ 	.short	0x0018


	//----- nvinfo : EIATTR_SW_WAR
	.align		4
.L_17:
        /*0064*/ 	.byte	0x04, 0x36
        /*0066*/ 	.short	(.L_19 - .L_18)
.L_18:
        /*0068*/ 	.word	0x00000008
.L_19:


//--------------------- .nv.callgraph             --------------------------
	.section	.nv.callgraph,"",@"SHT_CUDA_CALLGRAPH"
	.align	4
	.sectionentsize	8
	.align		4
        /*0000*/ 	.word	0x00000000
	.align		4
        /*0004*/ 	.word	0xffffffff
	.align		4
        /*0008*/ 	.word	0x00000000
	.align		4
        /*000c*/ 	.word	0xfffffffe
	.align		4
        /*0010*/ 	.word	0x00000000
	.align		4
        /*0014*/ 	.word	0xfffffffd
	.align		4
        /*0018*/ 	.word	0x00000000
	.align		4
        /*001c*/ 	.word	0xfffffffc


//--------------------- .text._Z12matrixMulGPUPiS_S_ --------------------------
	.section	.text._Z12matrixMulGPUPiS_S_,"ax",@progbits
	.align	128
        .global         _Z12matrixMulGPUPiS_S_
        .type           _Z12matrixMulGPUPiS_S_,@function
        .size           _Z12matrixMulGPUPiS_S_,(.L_x_1 - _Z12matrixMulGPUPiS_S_)
        .other          _Z12matrixMulGPUPiS_S_,@"STO_CUDA_ENTRY STV_DEFAULT"
_Z12matrixMulGPUPiS_S_:
.text._Z12matrixMulGPUPiS_S_:
[----:B------:R-:W-:Y:S01]  /*0000*/  LDC R1, c[0x0][0x37c] ;  /* 0x0000df00ff017b82 */ /* 0x000fe20000000800 */
[----:B------:R-:W0:Y:S07]  /*0010*/  S2R R2, SR_TID.Y ;  /* 0x0000000000027919 */ /* 0x000e2e0000002200 */
[----:B------:R-:W1:Y:S01]  /*0020*/  LDC R3, c[0x0][0x360] ;  /* 0x0000d800ff037b82 */ /* 0x000e620000000800 */
[----:B------:R-:W1:Y:S07]  /*0030*/  S2R R0, SR_TID.X ;  /* 0x0000000000007919 */ /* 0x000e6e0000002100 */
[----:B------:R-:W0:Y:S08]  /*0040*/  S2UR UR5, SR_CTAID.Y ;  /* 0x00000000000579c3 */ /* 0x000e300000002600 */
[----:B------:R-:W0:Y:S08]  /*0050*/  LDC R5, c[0x0][0x364] ;  /* 0x0000d900ff057b82 */ /* 0x000e300000000800 */
[----:B------:R-:W1:Y:S01]  /*0060*/  S2UR UR4, SR_CTAID.X ;  /* 0x00000000000479c3 */ /* 0x000e620000002500 */
[----:B0-----:R-:W-:-:S05]  /*0070*/  IMAD R5, R5, UR5, R2 ;  /* 0x0000000505057c24 */ /* 0x001fca000f8e0202 */
[----:B------:R-:W-:Y:S01]  /*0080*/  ISETP.GT.U32.AND P0, PT, R5, 0x3f, PT ;  /* 0x0000003f0500780c */ /* 0x000fe20003f04070 */
[----:B-1----:R-:W-:-:S05]  /*0090*/  IMAD R3, R3, UR4, R0 ;  /* 0x0000000403037c24 */ /* 0x002fca000f8e0200 */
[----:B------:R-:W-:-:S13]  /*00a0*/  ISETP.GT.OR P0, PT, R3, 0x3f, P0 ;  /* 0x0000003f0300780c */ /* 0x000fda0000704670 */
[----:B------:R-:W-:Y:S05]  /*00b0*/  @P0 EXIT ;  /* 0x000000000000094d */ /* 0x000fea0003800000 */
[----:B------:R-:W0:Y:S01]  /*00c0*/  LDCU.128 UR4, c[0x0][0x380] ;  /* 0x00007000ff0477ac */ /* 0x000e220008000c00 */
[----:B------:R-:W1:Y:S01]  /*00d0*/  LDC.64 R16, c[0x0][0x388] ;  /* 0x0000e200ff107b82 */ /* 0x000e620000000a00 */
[----:B------:R-:W-:Y:S01]  /*00e0*/  SHF.L.U32 R3, R3, 0x6, RZ ;  /* 0x0000000603037819 */ /* 0x000fe200000006ff */
[----:B------:R-:W2:Y:S01]  /*00f0*/  LDCU.64 UR8, c[0x0][0x358] ;  /* 0x00006b00ff0877ac */ /* 0x000ea20008000a00 */
[C---:B------:R-:W-:Y:S02]  /*0100*/  IADD3 R24, PT, PT, R5.reuse, 0x40, RZ ;  /* 0x0000004005187810 */ /* 0x040fe40007ffe0ff */
[C---:B------:R-:W-:Y:S02]  /*0110*/  IADD3 R8, PT, PT, R5.reuse, 0x80, RZ ;  /* 0x0000008005087810 */ /* 0x040fe40007ffe0ff */
[----:B------:R-:W-:Y:S01]  /*0120*/  IADD3 R13, PT, PT, R5, 0xc0, RZ ;  /* 0x000000c0050d7810 */ /* 0x000fe20007ffe0ff */
[----:B0-----:R-:W-:-:S04]  /*0130*/  UIADD3 UR4, UP0, UPT, UR4, 0x20, URZ ;  /* 0x0000002004047890 */ /* 0x001fc8000ff1e0ff */
[----:B------:R-:W-:Y:S02]  /*0140*/  UIADD3.X UR5, UPT, UPT, URZ, UR5, URZ, UP0, !UPT ;  /* 0x00000005ff057290 */ /* 0x000fe400087fe4ff */
[----:B------:R-:W-:Y:S01]  /*0150*/  MOV R14, UR4 ;  /* 0x00000004000e7c02 */ /* 0x000fe20008000f00 */
[----:B-1----:R-:W-:-:S03]  /*0160*/  IMAD.WIDE.U32 R20, R5, 0x4, R16 ;  /* 0x0000000405147825 */ /* 0x002fc600078e0010 */
[----:B------:R-:W-:Y:S01]  /*0170*/  MOV R15, UR5 ;  /* 0x00000005000f7c02 */ /* 0x000fe20008000f00 */
[----:B------:R-:W-:Y:S01]  /*0180*/  IMAD.WIDE.U32 R26, R24, 0x4, R16 ;  /* 0x00000004181a7825 */ /* 0x000fe200078e0010 */
[----:B--2---:R-:W2:Y:S03]  /*0190*/  LDG.E R33, desc[UR8][R20.64] ;  /* 0x0000000814217981 */ /* 0x004ea6000c1e1900 */
[----:B------:R-:W-:Y:S01]  /*01a0*/  IMAD.WIDE R18, R3, 0x4, R14 ;  /* 0x0000000403127825 */ /* 0x000fe200078e020e */
[----:B------:R0:W3:Y:S04]  /*01b0*/  LDG.E R0, desc[UR8][R26.64] ;  /* 0x000000081a007981 */ /* 0x0000e8000c1e1900 */
[----:B------:R-:W2:Y:S01]  /*01c0*/  LDG.E R34, desc[UR8][R18.64+-0x20] ;  /* 0xffffe00812227981 */ /* 0x000ea2000c1e1900 */
[----:B------:R-:W-:Y:S01]  /*01d0*/  IMAD.WIDE.U32 R28, R8, 0x4, R16 ;  /* 0x00000004081c7825 */ /* 0x000fe200078e0010 */
[----:B------:R-:W-:-:S02]  /*01e0*/  IADD3 R7, PT, PT, R5, 0x100, RZ ;  /* 0x0000010005077810 */ /* 0x000fc40007ffe0ff */
[----:B------:R-:W3:Y:S01]  /*01f0*/  LDG.E R32, desc[UR8][R18.64+-0x1c] ;  /* 0xffffe40812207981 */ /* 0x000ee2000c1e1900 */
[--C-:B------:R-:W-:Y:S01]  /*0200*/  IMAD.WIDE.U32 R10, R13, 0x4, R16.reuse ;  /* 0x000000040d0a7825 */ /* 0x100fe200078e0010 */
[----:B------:R-:W-:Y:S02]  /*0210*/  IADD3 R6, PT, PT, R5, 0x140, RZ ;  /* 0x0000014005067810 */ /* 0x000fe40007ffe0ff */
[----:B------:R-:W4:Y:S01]  /*0220*/  LDG.E R2, desc[UR8][R28.64] ;  /* 0x000000081c027981 */ /* 0x000f22000c1e1900 */
[----:B------:R-:W-:-:S03]  /*0230*/  IMAD.WIDE.U32 R30, R7, 0x4, R16 ;  /* 0x00000004071e7825 */ /* 0x000fc600078e0010 */
[----:B------:R-:W4:Y:S01]  /*0240*/  LDG.E R23, desc[UR8][R18.64+-0x18] ;  /* 0xffffe80812177981 */ /* 0x000f22000c1e1900 */
[----:B------:R-:W-:Y:S01]  /*0250*/  IADD3 R12, PT, PT, R5, 0x180, RZ ;  /* 0x00000180050c7810 */ /* 0x000fe20007ffe0ff */
[--C-:B0-----:R-:W-:Y:S02]  /*0260*/  IMAD.WIDE.U32 R26, R6, 0x4, R16.reuse ;  /* 0x00000004061a7825 */ /* 0x101fe400078e0010 */
[----:B------:R-:W5:Y:S04]  /*0270*/  LDG.E R11, desc[UR8][R10.64] ;  /* 0x000000080a0b7981 */ /* 0x000f68000c1e1900 */
[----:B------:R-:W5:Y:S04]  /*0280*/  LDG.E R22, desc[UR8][R18.64+-0x14] ;  /* 0xffffec0812167981 */ /* 0x000f68000c1e1900 */
[----:B------:R-:W5:Y:S01]  /*0290*/  LDG.E R30, desc[UR8][R30.64] ;  /* 0x000000081e1e7981 */ /* 0x000f62000c1e1900 */
[----:B------:R-:W-:-:S03]  /*02a0*/  IMAD.WIDE.U32 R20, R12, 0x4, R16 ;  /* 0x000000040c147825 */ /* 0x000fc600078e0010 */
[----:B------:R-:W5:Y:S01]  /*02b0*/  LDG.E R9, desc[UR8][R26.64] ;  /* 0x000000081a097981 */ /* 0x000f62000c1e1900 */
[----:B------:R-:W-:-:S03]  /*02c0*/  IADD3 R4, PT, PT, R5, 0x1c0, RZ ;  /* 0x000001c005047810 */ /* 0x000fc60007ffe0ff */
[----:B------:R0:W5:Y:S04]  /*02d0*/  LDG.E R10, desc[UR8][R20.64] ;  /* 0x00000008140a7981 */ /* 0x000168000c1e1900 */
[----:B------:R-:W5:Y:S04]  /*02e0*/  LDG.E R31, desc[UR8][R18.64+-0x10] ;  /* 0xfffff008121f7981 */ /* 0x000f68000c1e1900 */
[----:B------:R-:W5:Y:S04]  /*02f0*/  LDG.E R26, desc[UR8][R18.64+-0xc] ;  /* 0xfffff408121a7981 */ /* 0x000f68000c1e1900 */
[----:B------:R-:W5:Y:S01]  /*0300*/  LDG.E R28, desc[UR8][R18.64+-0x8] ;  /* 0xfffff808121c7981 */ /* 0x000f62000c1e1900 */
[----:B0-----:R-:W-:-:S03]  /*0310*/  IMAD.WIDE.U32 R20, R4, 0x4, R16 ;  /* 0x0000000404147825 */ /* 0x001fc600078e0010 */
[----:B------:R-:W5:Y:S04]  /*0320*/  LDG.E R25, desc[UR8][R18.64+-0x4] ;  /* 0xfffffc0812197981 */ /* 0x000f68000c1e1900 */
[----:B------:R0:W5:Y:S04]  /*0330*/  LDG.E R29, desc[UR8][R20.64] ;  /* 0x00000008141d7981 */ /* 0x000168000c1e1900 */
[----:B------:R-:W5:Y:S01]  /*0340*/  LDG.E R36, desc[UR8][R18.64+0x14] ;  /* 0x0000140812247981 */ /* 0x000f62000c1e1900 */
[----:B--2---:R-:W-:-:S03]  /*0350*/  IMAD R33, R34, R33, RZ ;  /* 0x0000002122217224 */ /* 0x004fc600078e02ff */
[----:B------:R-:W2:Y:S01]  /*0360*/  LDG.E R34, desc[UR8][R18.64+0x10] ;  /* 0x0000100812227981 */ /* 0x000ea2000c1e1900 */
[----:B---3--:R-:W-:Y:S01]  /*0370*/  IMAD R32, R32, R0, R33 ;  /* 0x0000000020207224 */ /* 0x008fe200078e0221 */
[----:B------:R-:W-:Y:S02]  /*0380*/  IADD3 R0, PT, PT, R5, 0x200, RZ ;  /* 0x0000020005007810 */ /* 0x000fe40007ffe0ff */
[----:B------:R-:W3:Y:S01]  /*0390*/  LDG.E R33, desc[UR8][R18.64] ;  /* 0x0000000812217981 */ /* 0x000ee2000c1e1900 */
[----:B----4-:R-:W-:Y:S01]  /*03a0*/  IMAD R23, R23, R2, R32 ;  /* 0x0000000217177224 */ /* 0x010fe200078e0220 */
[----:B------:R-:W-:Y:S01]  /*03b0*/  IADD3 R2, PT, PT, R5, 0x240, RZ ;  /* 0x0000024005027810 */ /* 0x000fe20007ffe0ff */
[----:B0-----:R-:W-:-:S05]  /*03c0*/  IMAD.WIDE.U32 R20, R0, 0x4, R16 ;  /* 0x0000000400147825 */ /* 0x001fca00078e0010 */
[----:B------:R0:W3:Y:S01]  /*03d0*/  LDG.E R27, desc[UR8][R20.64] ;  /* 0x00000008141b7981 */ /* 0x0000e2000c1e1900 */
[----:B-----5:R-:W-:Y:S01]  /*03e0*/  IMAD R32, R22, R11, R23 ;  /* 0x0000000b16207224 */ /* 0x020fe200078e0217 */
[----:B------:R-:W-:Y:S01]  /*03f0*/  IADD3 R11, PT, PT, R5, 0x280, RZ ;  /* 0x00000280050b7810 */ /* 0x000fe20007ffe0ff */
[----:B------:R-:W-:-:S04]  /*0400*/  IMAD.WIDE.U32 R22, R2, 0x4, R16 ;  /* 0x0000000402167825 */ /* 0x000fc800078e0010 */
[----:B------:R-:W-:Y:S02]  /*0410*/  IMAD R30, R31, R30, R32 ;  /* 0x0000001e1f1e7224 */ /* 0x000fe400078e0220 */
[----:B0-----:R-:W-:Y:S01]  /*0420*/  IMAD.WIDE.U32 R20, R11, 0x4, R16 ;  /* 0x000000040b147825 */ /* 0x001fe200078e0010 */
[----:B------:R0:W4:Y:S03]  /*0430*/  LDG.E R32, desc[UR8][R22.64] ;  /* 0x0000000816207981 */ /* 0x000126000c1e1900 */
[----:B------:R-:W-:Y:S01]  /*0440*/  IMAD R35, R26, R9, R30 ;  /* 0x000000091a237224 */ /* 0x000fe200078e021e */
[C---:B------:R-:W-:Y:S01]  /*0450*/  IADD3 R9, PT, PT, R5.reuse, 0x2c0, RZ ;  /* 0x000002c005097810 */ /* 0x040fe20007ffe0ff */
[----:B------:R-:W4:Y:S02]  /*0460*/  LDG.E R31, desc[UR8][R18.64+0x4] ;  /* 0x00000408121f7981 */ /* 0x000f24000c1e1900 */
[----:B------:R-:W-:Y:S01]  /*0470*/  IMAD R28, R28, R10, R35 ;  /* 0x0000000a1c1c7224 */ /* 0x000fe200078e0223 */
[----:B------:R-:W-:Y:S01]  /*0480*/  IADD3 R10, PT, PT, R5, 0x300, RZ ;  /* 0x00000300050a7810 */ /* 0x000fe20007ffe0ff */
[----:B------:R1:W5:Y:S04]  /*0490*/  LDG.E R26, desc[UR8][R20.64] ;  /* 0x00000008141a7981 */ /* 0x000368000c1e1900 */
[--C-:B0-----:R-:W-:Y:S01]  /*04a0*/  IMAD.WIDE.U32 R22, R10, 0x4, R16.reuse ;  /* 0x000000040a167825 */ /* 0x101fe200078e0010 */
[----:B------:R-:W5:Y:S03]  /*04b0*/  LDG.E R30, desc[UR8][R18.64+0x8] ;  /* 0x00000808121e7981 */ /* 0x000f66000c1e1900 */
[----:B-1----:R-:W-:-:S02]  /*04c0*/  IMAD.WIDE.U32 R20, R9, 0x4, R16 ;  /* 0x0000000409147825 */ /* 0x002fc400078e0010 */
[----:B------:R0:W2:Y:S02]  /*04d0*/  LDG.E R22, desc[UR8][R22.64] ;  /* 0x0000000816167981 */ /* 0x0000a4000c1e1900 */
[----:B------:R-:W-:Y:S02]  /*04e0*/  IMAD R29, R25, R29, R28 ;  /* 0x0000001d191d7224 */ /* 0x000fe400078e021c */
[----:B------:R1:W2:Y:S04]  /*04f0*/  LDG.E R25, desc[UR8][R20.64] ;  /* 0x0000000814197981 */ /* 0x0002a8000c1e1900 */
[----:B------:R-:W2:Y:S01]  /*0500*/  LDG.E R28, desc[UR8][R18.64+0xc] ;  /* 0x00000c08121c7981 */ /* 0x000ea2000c1e1900 */
[----:B0-----:R-:W-:-:S05]  /*0510*/  IADD3 R23, PT, PT, R5, 0x340, RZ ;  /* 0x0000034005177810 */ /* 0x001fca0007ffe0ff */
[----:B-1----:R-:W-:-:S05]  /*0520*/  IMAD.WIDE.U32 R20, R23, 0x4, R16 ;  /* 0x0000000417147825 */ /* 0x002fca00078e0010 */
[----:B------:R0:W2:Y:S01]  /*0530*/  LDG.E R35, desc[UR8][R20.64] ;  /* 0x0000000814237981 */ /* 0x0000a2000c1e1900 */
[----:B------:R-:W-:-:S04]  /*0540*/  UIADD3 UR4, UP0, UPT, UR6, 0x1000, URZ ;  /* 0x0000100006047890 */ /* 0x000fc8000ff1e0ff */
[----:B------:R-:W-:Y:S01]  /*0550*/  UIADD3.X UR5, UPT, UPT, URZ, UR7, URZ, UP0, !UPT ;  /* 0x00000007ff057290 */ /* 0x000fe200087fe4ff */
[----:B---3--:R-:W-:Y:S01]  /*0560*/  IMAD R27, R33, R27, R29 ;  /* 0x0000001b211b7224 */ /* 0x008fe200078e021d */
[----:B------:R-:W-:-:S03]  /*0570*/  IADD3 R33, PT, PT, R3, 0x10, RZ ;  /* 0x0000001003217810 */ /* 0x000fc60007ffe0ff */
[----:B----4-:R-:W-:Y:S01]  /*0580*/  IMAD R31, R31, R32, R27 ;  /* 0x000000201f1f7224 */ /* 0x010fe200078e021b */
[----:B------:R-:W-:-:S05]  /*0590*/  IADD3 R27, PT, PT, R5, 0x380, RZ ;  /* 0x00000380051b7810 */ /* 0x000fca0007ffe0ff */
[----:B0-----:R-:W-:-:S04]  /*05a0*/  IMAD.WIDE.U32 R20, R27, 0x4, R16 ;  /* 0x000000041b147825 */ /* 0x001fc800078e0010 */
[----:B-----5:R-:W-:Y:S01]  /*05b0*/  IMAD R30, R30, R26, R31 ;  /* 0x0000001a1e1e7224 */ /* 0x020fe200078e021f */
[----:B------:R-:W-:Y:S01]  /*05c0*/  IADD3 R26, PT, PT, R5, 0x3c0, RZ ;  /* 0x000003c0051a7810 */ /* 0x000fe20007ffe0ff */
[----:B------:R0:W3:Y:S04]  /*05d0*/  LDG.E R29, desc[UR8][R20.64] ;  /* 0x00000008141d7981 */ /* 0x0000e8000c1e1900 */
[----:B------:R-:W-:Y:S01]  /*05e0*/  IMAD.WIDE.U32 R16, R26, 0x4, R16 ;  /* 0x000000041a107825 */ /* 0x000fe200078e0010 */
[----:B------:R-:W4:Y:S03]  /*05f0*/  LDG.E R31, desc[UR8][R18.64+0x1c] ;  /* 0x00001c08121f7981 */ /* 0x000f26000c1e1900 */
[----:B--2---:R-:W-:Y:S01]  /*0600*/  IMAD R25, R28, R25, R30 ;  /* 0x000000191c197224 */ /* 0x004fe200078e021e */
[----:B0-----:R-:W-:Y:S01]  /*0610*/  MOV R20, UR4 ;  /* 0x0000000400147c02 */ /* 0x001fe20008000f00 */
[----:B------:R0:W4:Y:S01]  /*0620*/  LDG.E R28, desc[UR8][R16.64] ;  /* 0x00000008101c7981 */ /* 0x000122000c1e1900 */
[----:B------:R-:W-:Y:S01]  /*0630*/  MOV R21, UR5 ;  /* 0x0000000500157c02 */ /* 0x000fe20008000f00 */
[----:B------:R-:W-:-:S02]  /*0640*/  IMAD R25, R34, R22, R25 ;  /* 0x0000001622197224 */ /* 0x000fc400078e0219 */
[----:B------:R1:W3:Y:S01]  /*0650*/  LDG.E R22, desc[UR8][R18.64+0x18] ;  /* 0x0000180812167981 */ /* 0x0002e2000c1e1900 */
[----:B0-----:R-:W-:-:S04]  /*0660*/  IMAD.WIDE.U32 R16, R5, 0x4, R20 ;  /* 0x0000000405107825 */ /* 0x001fc800078e0014 */
[----:B-1----:R-:W-:Y:S01]  /*0670*/  IMAD.WIDE R18, R33, 0x4, R14 ;  /* 0x0000000421127825 */ /* 0x002fe200078e020e */
[----:B------:R0:W2:Y:S03]  /*0680*/  LDG.E R30, desc[UR8][R16.64] ;  /* 0x00000008101e7981 */ /* 0x0000a6000c1e1900 */
[----:B------:R-:W-:Y:S01]  /*0690*/  IMAD R35, R36, R35, R25 ;  /* 0x0000002324237224 */ /* 0x000fe200078e0219 */
[----:B------:R-:W2:Y:S01]  /*06a0*/  LDG.E R34, desc[UR8][R18.64+-0x20] ;  /* 0xffffe00812227981 */ /* 0x000ea2000c1e1900 */
[----:B------:R-:W-:-:S03]  /*06b0*/  IMAD.WIDE.U32 R24, R24, 0x4, R20 ;  /* 0x0000000418187825 */ /* 0x000fc600078e0014 */
[----:B------:R-:W5:Y:S04]  /*06c0*/  LDG.E R32, desc[UR8][R18.64+-0x1c] ;  /* 0xffffe40812207981 */ /* 0x000f68000c1e1900 */
[----:B------:R-:W5:Y:S01]  /*06d0*/  LDG.E R33, desc[UR8][R24.64] ;  /* 0x0000000818217981 */ /* 0x000f62000c1e1900 */
[----:B0-----:R-:W-:-:S03]  /*06e0*/  IMAD.WIDE.U32 R16, R8, 0x4, R20 ;  /* 0x0000000408107825 */ /* 0x001fc600078e0014 */
[----:B------:R-:W5:Y:S04]  /*06f0*/  LDG.E R36, desc[UR8][R18.64+-0x8] ;  /* 0xfffff80812247981 */ /* 0x000f68000c1e1900 */
[----:B------:R-:W5:Y:S01]  /*0700*/  LDG.E R37, desc[UR8][R18.64+0x4] ;  /* 0x0000040812257981 */ /* 0x000f62000c1e1900 */
[----:B---3--:R-:W-:-:S03]  /*0710*/  IMAD R22, R22, R29, R35 ;  /* 0x0000001d16167224 */ /* 0x008fc600078e0223 */
[----:B------:R-:W3:Y:S01]  /*0720*/  LDG.E R35, desc[UR8][R18.64+-0x18] ;  /* 0xffffe80812237981 */ /* 0x000ee2000c1e1900 */
[----:B----4-:R-:W-:Y:S02]  /*0730*/  IMAD R31, R31, R28, R22 ;  /* 0x0000001c1f1f7224 */ /* 0x010fe400078e0216 */
[----:B------:R-:W-:Y:S01]  /*0740*/  IMAD.WIDE.U32 R28, R13, 0x4, R20 ;  /* 0x000000040d1c7825 */ /* 0x000fe200078e0014 */
[----:B------:R-:W3:Y:S04]  /*0750*/  LDG.E R22, desc[UR8][R16.64] ;  /* 0x0000000810167981 */ /* 0x000ee8000c1e1900 */
[----:B------:R-:W4:Y:S01]  /*0760*/  LDG.E R13, desc[UR8][R18.64+-0x10] ;  /* 0xfffff008120d7981 */ /* 0x000f22000c1e1900 */
[----:B--2---:R-:W-:-:S03]  /*0770*/  IMAD R30, R34, R30, R31 ;  /* 0x0000001e221e7224 */ /* 0x004fc600078e021f */
[----:B------:R-:W2:Y:S01]  /*0780*/  LDG.E R34, desc[UR8][R28.64] ;  /* 0x000000081c227981 */ /* 0x000ea2000c1e1900 */
[----:B-----5:R-:W-:-:S03]  /*0790*/  IMAD R32, R32, R33, R30 ;  /* 0x0000002120207224 */ /* 0x020fc600078e021e */
[----:B------:R-:W2:Y:S01]  /*07a0*/  LDG.E R33, desc[UR8][R18.64+-0x14] ;  /* 0xffffec0812217981 */ /* 0x000ea2000c1e1900 */
[----:B------:R-:W-:-:S05]  /*07b0*/  IMAD.WIDE.U32 R30, R7, 0x4, R20 ;  /* 0x00000004071e7825 */ /* 0x000fca00078e0014 */
[----:B------:R0:W4:Y:S02]  /*07c0*/  LDG.E R8, desc[UR8][R30.64] ;  /* 0x000000081e087981 */ /* 0x000124000c1e1900 */
[----:B0-----:R-:W-:-:S04]  /*07d0*/  IMAD.WIDE.U32 R30, R6, 0x4, R20 ;  /* 0x00000004061e7825 */ /* 0x001fc800078e0014 */
[----:B---3--:R-:W-:Y:S02]  /*07e0*/  IMAD R22, R35, R22, R32 ;  /* 0x0000001623167224 */ /* 0x008fe400078e0220 */
[----:B------:R-:W3:Y:S02]  /*07f0*/  LDG.E R35, desc[UR8][R18.64+-0xc] ;  /* 0xfffff40812237981 */ /* 0x000ee4000c1e1900 */
[----:B--2---:R-:W-:Y:S02]  /*0800*/  IMAD R22, R33, R34, R22 ;  /* 0x0000002221167224 */ /* 0x004fe400078e0216 */
[----:B------:R-:W-:Y:S01]  /*0810*/  IMAD.WIDE.U32 R32, R12, 0x4, R20 ;  /* 0x000000040c207825 */ /* 0x000fe200078e0014 */
[----:B------:R-:W3:Y:S04]  /*0820*/  LDG.E R34, desc[UR8][R30.64] ;  /* 0x000000081e227981 */ /* 0x000ee8000c1e1900 */
[----:B------:R0:W2:Y:S01]  /*0830*/  LDG.E R6, desc[UR8][R32.64] ;  /* 0x0000000820067981 */ /* 0x0000a2000c1e1900 */
[----:B----4-:R-:W-:-:S03]  /*0840*/  IMAD R22, R13, R8, R22 ;  /* 0x000000080d167224 */ /* 0x010fc600078e0216 */
[----:B------:R-:W4:Y:S01]  /*0850*/  LDG.E R8, desc[UR8][R18.64+-0x4] ;  /* 0xfffffc0812087981 */ /* 0x000f22000c1e1900 */
[----:B0-----:R-:W-:-:S05]  /*0860*/  IMAD.WIDE.U32 R32, R4, 0x4, R20 ;  /* 0x0000000404207825 */ /* 0x001fca00078e0014 */
[----:B------:R0:W4:Y:S02]  /*0870*/  LDG.E R13, desc[UR8][R32.64] ;  /* 0x00000008200d7981 */ /* 0x000124000c1e1900 */
[----:B0-----:R-:W-:-:S05]  /*0880*/  IMAD.WIDE.U32 R32, R0, 0x4, R20 ;  /* 0x0000000400207825 */ /* 0x001fca00078e0014 */
[----:B------:R-:W5:Y:S01]  /*0890*/  LDG.E R0, desc[UR8][R32.64] ;  /* 0x0000000820007981 */ /* 0x000f62000c1e1900 */
[----:B---3--:R-:W-:-:S04]  /*08a0*/  IMAD R35, R35, R34, R22 ;  /* 0x0000002223237224 */ /* 0x008fc800078e0216 */
[----:B--2---:R-:W-:Y:S02]  /*08b0*/  IMAD R6, R36, R6, R35 ;  /* 0x0000000624067224 */ /* 0x004fe400078e0223 */
[----:B------:R-:W-:-:S05]  /*08c0*/  IMAD.WIDE.U32 R34, R2, 0x4, R20 ;  /* 0x0000000402227825 */ /* 0x000fca00078e0014 */
[----:B------:R-:W2:Y:S01]  /*08d0*/  LDG.E R2, desc[UR8][R34.64] ;  /* 0x0000000822027981 */ /* 0x000ea2000c1e1900 */
[----:B----4-:R-:W-:-:S03]  /*08e0*/  IMAD R6, R8, R13, R6 ;  /* 0x0000000d08067224 */ /* 0x010fc600078e0206 */
[----:B------:R-:W5:Y:S01]  /*08f0*/  LDG.E R13, desc[UR8][R18.64] ;  /* 0x00000008120d7981 */ /* 0x000f62000c1e1900 */
[----:B------:R-:W-:-:S04]  /*0900*/  IMAD.WIDE.U32 R8, R9, 0x4, R20 ;  /* 0x0000000409087825 */ /* 0x000fc800078e0014 */
[----:B-----5:R-:W-:Y:S02]  /*0910*/  IMAD R0, R13, R0, R6 ;  /* 0x000000000d007224 */ /* 0x020fe400078e0206 */
[----:B------:R-:W3:Y:S02]  /*0920*/  LDG.E R13, desc[UR8][R18.64+0xc] ;  /* 0x00000c08120d7981 */ /* 0x000ee4000c1e1900 */
[----:B--2---:R-:W-:Y:S02]  /*0930*/  IMAD R0, R37, R2, R0 ;  /* 0x0000000225007224 */ /* 0x004fe400078e0200 */
[----:B------:R-:W-:Y:S01]  /*0940*/  IMAD.WIDE.U32 R36, R11, 0x4, R20 ;  /* 0x000000040b247825 */ /* 0x000fe200078e0014 */
[----:B------:R-:W3:Y:S04]  /*0950*/  LDG.E R6, desc[UR8][R8.64] ;  /* 0x0000000808067981 */ /* 0x000ee8000c1e1900 */
[----:B------:R-:W2:Y:S04]  /*0960*/  LDG.E R11, desc[UR8][R18.64+0x8] ;  /* 0x00000808120b7981 */ /* 0x000ea8000c1e1900 */
[----:B------:R-:W2:Y:S02]  /*0970*/  LDG.E R2, desc[UR8][R36.64] ;  /* 0x0000000824027981 */ /* 0x000ea4000c1e1900 */
[----:B--2---:R-:W-:-:S02]  /*0980*/  IMAD R0, R11, R2, R0 ;  /* 0x000000020b007224 */ /* 0x004fc400078e0200 */
[----:B------:R-:W-:-:S04]  /*0990*/  IMAD.WIDE.U32 R10, R10, 0x4, R20 ;  /* 0x000000040a0a7825 */ /* 0x000fc800078e0014 */
[----:B---3--:R-:W-:Y:S01]  /*09a0*/  IMAD R0, R13, R6, R0 ;  /* 0x000000060d007224 */ /* 0x008fe200078e0200 */
[----:B------:R-:W2:Y:S04]  /*09b0*/  LDG.E R2, desc[UR8][R10.64] ;  /* 0x000000080a027981 */ /* 0x000ea8000c1e1900 */
[----:B------:R-:W2:Y:S01]  /*09c0*/  LDG.E R13, desc[UR8][R18.64+0x10] ;  /* 0x00001008120d7981 */ /* 0x000ea2000c1e1900 */
[----:B------:R-:W-:-:S03]  /*09d0*/  IMAD.WIDE.U32 R22, R23, 0x4, R20 ;  /* 0x0000000417167825 */ /* 0x000fc600078e0014 */
[----:B------:R-:W3:Y:S04]  /*09e0*/  LDG.E R6, desc[UR8][R18.64+0x1c] ;  /* 0x00001c0812067981 */ /* 0x000ee8000c1e1900 */
[----:B------:R-:W4:Y:S01]  /*09f0*/  LDG.E R22, desc[UR8][R22.64] ;  /* 0x0000000816167981 */ /* 0x000f22000c1e1900 */
[----:B--2---:R-:W-:-:S03]  /*0a00*/  IMAD R0, R13, R2, R0 ;  /* 0x000000020d007224 */ /* 0x004fc600078e0200 */
[----:B------:R-:W4:Y:S04]  /*0a10*/  LDG.E R13, desc[UR8][R18.64+0x14] ;  /* 0x00001408120d7981 */ /* 0x000f28000c1e1900 */
[----:B------:R-:W2:Y:S01]  /*0a20*/  LDG.E R2, desc[UR8][R18.64+0x18] ;  /* 0x0000180812027981 */ /* 0x000ea2000c1e1900 */
[----:B----4-:R-:W-:Y:S02]  /*0a30*/  IMAD R0, R13, R22, R0 ;  /* 0x000000160d007224 */ /* 0x010fe400078e0200 */
[----:B------:R-:W-:-:S04]  /*0a40*/  IMAD.WIDE.U32 R22, R27, 0x4, R20 ;  /* 0x000000041b167825 */ /* 0x000fc800078e0014 */
[----:B------:R-:W-:Y:S01]  /*0a50*/  IMAD.WIDE.U32 R20, R26, 0x4, R20 ;  /* 0x000000041a147825 */ /* 0x000fe200078e0014 */
[----:B------:R0:W2:Y:S05]  /*0a60*/  LDG.E R13, desc[UR8][R22.64] ;  /* 0x00000008160d7981 */ /* 0x0000aa000c1e1900 */
[----:B------:R-:W3:Y:S01]  /*0a70*/  LDG.E R21, desc[UR8][R20.64] ;  /* 0x0000000814157981 */ /* 0x000ee2000c1e1900 */
[----:B------:R-:W-:-:S04]  /*0a80*/  UIADD3 UR6, UP0, UPT, UR4, 0x1000, URZ ;  /* 0x0000100004067890 */ /* 0x000fc8000ff1e0ff */
[----:B------:R-:W-:Y:S02]  /*0a90*/  UIADD3.X UR7, UPT, UPT, URZ, UR5, URZ, UP0, !UPT ;  /* 0x00000005ff077290 */ /* 0x000fe400087fe4ff */
[----:B0-----:R-:W-:-:S04]  /*0aa0*/  MOV R22, UR6 ;  /* 0x0000000600167c02 */ /* 0x001fc80008000f00 */
[----:B------:R-:W-:-:S03]  /*0ab0*/  MOV R23, UR7 ;  /* 0x0000000700177c02 */ /* 0x000fc60008000f00 */
[----:B------:R-:W-:-:S04]  /*0ac0*/  IMAD.WIDE.U32 R18, R5, 0x4, R22 ;  /* 0x0000000405127825 */ /* 0x000fc800078e0016 */
[----:B--2---:R-:W-:Y:S01]  /*0ad0*/  IMAD R0, R2, R13, R0 ;  /* 0x0000000d02007224 */ /* 0x004fe200078e0200 */
[----:B------:R-:W-:Y:S01]  /*0ae0*/  IADD3 R13, PT, PT, R3, 0x20, RZ ;  /* 0x00000020030d7810 */ /* 0x000fe20007ffe0ff */
[----:B------:R-:W2:Y:S02]  /*0af0*/  LDG.E R2, desc[UR8][R18.64] ;  /* 0x0000000812027981 */ /* 0x000ea4000c1e1900 */
[----:B---3--:R-:W-:Y:S02]  /*0b00*/  IMAD R0, R6, R21, R0 ;  /* 0x0000001506007224 */ /* 0x008fe400078e0200 */
[----:B------:R-:W-:-:S05]  /*0b10*/  IMAD.WIDE R20, R13, 0x4, R14 ;  /* 0x000000040d147825 */ /* 0x000fca00078e020e */
[----:B------:R-:W2:Y:S04]  /*0b20*/  LDG.E R13, desc[UR8][R20.64+-0x20] ;  /* 0xffffe008140d7981 */ /* 0x000ea8000c1e1900 */
[----:B------:R-:W3:Y:S04]  /*0b30*/  LDG.E R19, desc[UR8][R24.64+0x1000] ;  /* 0x0010000818137981 */ /* 0x000ee8000c1e1900 */
[----:B------:R-:W3:Y:S01]  /*0b40*/  LDG.E R6, desc[UR8][R20.64+-0x1c] ;  /* 0xffffe40814067981 */ /* 0x000ee2000c1e1900 */
[----:B------:R-:W-:Y:S01]  /*0b50*/  UIADD3 UR4, UP0, UPT, UR4, 0x2000, URZ ;  /* 0x0000200004047890 */ /* 0x000fe2000ff1e0ff */
[----:B--2---:R-:W-:-:S02]  /*0b60*/  IMAD R0, R13, R2, R0 ;  /* 0x000000020d007224 */ /* 0x004fc400078e0200 */
[----:B------:R-:W2:Y:S04]  /*0b70*/  LDG.E R24, desc[UR8][R24.64+0x2000] ;  /* 0x0020000818187981 */ /* 0x000ea8000c1e1900 */
[----:B------:R-:W4:Y:S04]  /*0b80*/  LDG.E R13, desc[UR8][R20.64+-0x18] ;  /* 0xffffe808140d7981 */ /* 0x000f28000c1e1900 */
[----:B------:R-:W4:Y:S01]  /*0b90*/  LDG.E R2, desc[UR8][R16.64+0x1000] ;  /* 0x0010000810027981 */ /* 0x000f22000c1e1900 */
[----:B---3--:R-:W-:-:S03]  /*0ba0*/  IMAD R0, R6, R19, R0 ;  /* 0x0000001306007224 */ /* 0x008fc600078e0200 */
[----:B------:R-:W3:Y:S04]  /*0bb0*/  LDG.E R6, desc[UR8][R20.64+-0x14] ;  /* 0xffffec0814067981 */ /* 0x000ee8000c1e1900 */
[----:B------:R-:W3:Y:S01]  /*0bc0*/  LDG.E R19, desc[UR8][R28.64+0x1000] ;  /* 0x001000081c137981 */ /* 0x000ee2000c1e1900 */
[----:B------:R-:W-:-:S03]  /*0bd0*/  UIADD3.X UR5, UPT, UPT, URZ, UR5, URZ, UP0, !UPT ;  /* 0x00000005ff057290 */ /* 0x000fc600087fe4ff */
[----:B------:R-:W5:Y:S04]  /*0be0*/  LDG.E R16, desc[UR8][R16.64+0x2000] ;  /* 0x0020000810107981 */ /* 0x000f68000c1e1900 */
[----:B------:R-:W5:Y:S04]  /*0bf0*/  LDG.E R28, desc[UR8][R28.64+0x2000] ;  /* 0x002000081c1c7981 */ /* 0x000f68000c1e1900 */
[----:B------:R-:W5:Y:S01]  /*0c00*/  LDG.E R29, desc[UR8][R8.64+0x2000] ;  /* 0x00200008081d7981 */ /* 0x000f62000c1e1900 */
[----:B----4-:R-:W-:-:S03]  /*0c10*/  IMAD R0, R13, R2, R0 ;  /* 0x000000020d007224 */ /* 0x010fc600078e0200 */
[----:B------:R-:W4:Y:S04]  /*0c20*/  LDG.E R13, desc[UR8][R20.64+-0x10] ;  /* 0xfffff008140d7981 */ /* 0x000f28000c1e1900 */
[----:B------:R-:W2:Y:S01]  /*0c30*/  LDG.E R2, desc[UR8][R20.64+-0xc] ;  /* 0xfffff40814027981 */ /* 0x000ea2000c1e1900 */
[----:B---3--:R-:W-:Y:S02]  /*0c40*/  IMAD R0, R6, R19, R0 ;  /* 0x0000001306007224 */ /* 0x008fe400078e0200 */
[----:B------:R-:W-:Y:S01]  /*0c50*/  IMAD.WIDE.U32 R18, R7, 0x4, R22 ;  /* 0x0000000407127825 */ /* 0x000fe200078e0016 */
[----:B------:R-:W2:Y:S05]  /*0c60*/  LDG.E R6, desc[UR8][R30.64+0x1000] ;  /* 0x001000081e067981 */ /* 0x000eaa000c1e1900 */
[----:B------:R-:W4:Y:S04]  /*0c70*/  LDG.E R18, desc[UR8][R18.64] ;  /* 0x0000000812127981 */ /* 0x000f28000c1e1900 */
[----:B------:R-:W3:Y:S01]  /*0c80*/  LDG.E R30, desc[UR8][R30.64+0x2000] ;  /* 0x002000081e1e7981 */ /* 0x000ee2000c1e1900 */
[----:B----4-:R-:W-:-:S02]  /*0c90*/  IMAD R0, R13, R18, R0 ;  /* 0x000000120d007224 */ /* 0x010fc400078e0200 */
[----:B------:R-:W-:Y:S01]  /*0ca0*/  IMAD.WIDE.U32 R18, R12, 0x4, R22 ;  /* 0x000000040c127825 */ /* 0x000fe200078e0016 */
[----:B------:R-:W4:Y:S03]  /*0cb0*/  LDG.E R13, desc[UR8][R20.64+-0x8] ;  /* 0xfffff808140d7981 */ /* 0x000f26000c1e1900 */
[----:B--2---:R-:W-:Y:S02]  /*0cc0*/  IMAD R0, R2, R6, R0 ;  /* 0x0000000602007224 */ /* 0x004fe400078e0200 */
[----:B------:R0:W4:Y:S04]  /*0cd0*/  LDG.E R2, desc[UR8][R18.64] ;  /* 0x0000000812027981 */ /* 0x000128000c1e1900 */
[----:B------:R-:W2:Y:S01]  /*0ce0*/  LDG.E R6, desc[UR8][R20.64] ;  /* 0x0000000814067981 */ /* 0x000ea2000c1e1900 */
[----:B0-----:R-:W-:-:S04]  /*0cf0*/  IMAD.WIDE.U32 R18, R4, 0x4, R22 ;  /* 0x0000000404127825 */ /* 0x001fc800078e0016 */
[----:B----4-:R-:W-:Y:S02]  /*0d00*/  IMAD R0, R13, R2, R0 ;  /* 0x000000020d007224 */ /* 0x010fe400078e0200 */
[----:B------:R-:W4:Y:S04]  /*0d10*/  LDG.E R2, desc[UR8][R18.64] ;  /* 0x0000000812027981 */ /* 0x000f28000c1e1900 */
[----:B------:R-:W4:Y:S04]  /*0d20*/  LDG.E R13, desc[UR8][R20.64+-0x4] ;  /* 0xfffffc08140d7981 */ /* 0x000f28000c1e1900 */
[----:B------:R-:W2:Y:S04]  /*0d30*/  LDG.E R19, desc[UR8][R32.64+0x1000] ;  /* 0x0010000820137981 */ /* 0x000ea8000c1e1900 */
[----:B------:R-:W3:Y:S04]  /*0d40*/  LDG.E R32, desc[UR8][R32.64+0x2000] ;  /* 0x0020000820207981 */ /* 0x000ee8000c1e1900 */
[----:B------:R-:W3:Y:S01]  /*0d50*/  LDG.E R33, desc[UR8][R10.64+0x2000] ;  /* 0x002000080a217981 */ /* 0x000ee2000c1e1900 */
[----:B----4-:R-:W-:-:S03]  /*0d60*/  IMAD R0, R13, R2, R0 ;  /* 0x000000020d007224 */ /* 0x010fc600078e0200 */
[----:B------:R-:W4:Y:S04]  /*0d70*/  LDG.E R13, desc[UR8][R20.64+0x4] ;  /* 0x00000408140d7981 */ /* 0x000f28000c1e1900 */
[----:B------:R-:W4:Y:S01]  /*0d80*/  LDG.E R2, desc[UR8][R34.64+0x1000] ;  /* 0x0010000822027981 */ /* 0x000f22000c1e1900 */
[----:B--2---:R-:W-:-:S03]  /*0d90*/  IMAD R0, R6, R19, R0 ;  /* 0x0000001306007224 */ /* 0x004fc600078e0200 */
[----:B------:R-:W2:Y:S04]  /*0da0*/  LDG.E R6, desc[UR8][R20.64+0x8] ;  /* 0x0000080814067981 */ /* 0x000ea8000c1e1900 */
        /* <DEDUP_REMOVED lines=8> */
[----:B------:R-:W2:Y:S01]  /*0e30*/  LDG.E R6, desc[UR8][R10.64+0x1000] ;  /* 0x001000080a067981 */ /* 0x000ea2000c1e1900 */
[----:B----4-:R-:W-:-:S03]  /*0e40*/  IMAD R0, R13, R2, R0 ;  /* 0x000000020d007224 */ /* 0x010fc600078e0200 */
[----:B------:R-:W4:Y:S01]  /*0e50*/  LDG.E R13, desc[UR8][R20.64+0x14] ;  /* 0x00001408140d7981 */ /* 0x000f22000c1e1900 */
[----:B--2---:R-:W-:Y:S01]  /*0e60*/  IMAD R2, R19, R6, R0 ;  /* 0x0000000613027224 */ /* 0x004fe200078e0200 */
[----:B------:R-:W-:-:S05]  /*0e70*/  IADD3 R0, PT, PT, R5, 0x340, RZ ;  /* 0x0000034005007810 */ /* 0x000fca0007ffe0ff */
[----:B------:R-:W-:-:S06]  /*0e80*/  IMAD.WIDE.U32 R18, R0, 0x4, R22 ;  /* 0x0000000400127825 */ /* 0x000fcc00078e0016 */
[----:B------:R-:W4:Y:S02]  /*0e90*/  LDG.E R18, desc[UR8][R18.64] ;  /* 0x0000000812127981 */ /* 0x000f24000c1e1900 */
[----:B----4-:R-:W-:Y:S02]  /*0ea0*/  IMAD R2, R13, R18, R2 ;  /* 0x000000120d027224 */ /* 0x010fe400078e0202 */
[--C-:B------:R-:W-:Y:S01]  /*0eb0*/  IMAD.WIDE.U32 R18, R27, 0x4, R22.reuse ;  /* 0x000000041b127825 */ /* 0x100fe200078e0016 */
[----:B------:R-:W2:Y:S03]  /*0ec0*/  LDG.E R13, desc[UR8][R20.64+0x18] ;  /* 0x00001808140d7981 */ /* 0x000ea6000c1e1900 */
[----:B------:R-:W-:Y:S01]  /*0ed0*/  IMAD.WIDE.U32 R22, R26, 0x4, R22 ;  /* 0x000000041a167825 */ /* 0x000fe200078e0016 */
[----:B------:R0:W2:Y:S05]  /*0ee0*/  LDG.E R6, desc[UR8][R18.64] ;  /* 0x0000000812067981 */ /* 0x0000aa000c1e1900 */
[----:B------:R-:W4:Y:S04]  /*0ef0*/  LDG.E R22, desc[UR8][R22.64] ;  /* 0x0000000816167981 */ /* 0x000f28000c1e1900 */
[----:B------:R-:W4:Y:S01]  /*0f00*/  LDG.E R20, desc[UR8][R20.64+0x1c] ;  /* 0x00001c0814147981 */ /* 0x000f22000c1e1900 */
[----:B0-----:R-:W-:-:S02]  /*0f10*/  MOV R18, UR4 ;  /* 0x0000000400127c02 */ /* 0x001fc40008000f00 */
[----:B------:R-:W-:Y:S01]  /*0f20*/  MOV R19, UR5 ;  /* 0x0000000500137c02 */ /* 0x000fe20008000f00 */
[----:B--2---:R-:W-:-:S04]  /*0f30*/  IMAD R13, R13, R6, R2 ;  /* 0x000000060d0d7224 */ /* 0x004fc800078e0202 */
[----:B----4-:R-:W-:Y:S01]  /*0f40*/  IMAD R2, R20, R22, R13 ;  /* 0x0000001614027224 */ /* 0x010fe200078e020d */
[----:B------:R-:W-:Y:S01]  /*0f50*/  IADD3 R13, PT, PT, R3, 0x30, RZ ;  /* 0x00000030030d7810 */ /* 0x000fe20007ffe0ff */
[----:B------:R-:W-:-:S04]  /*0f60*/  IMAD.WIDE.U32 R20, R5, 0x4, R18 ;  /* 0x0000000405147825 */ /* 0x000fc800078e0012 */
[----:B------:R-:W-:Y:S02]  /*0f70*/  IMAD.WIDE R14, R13, 0x4, R14 ;  /* 0x000000040d0e7825 */ /* 0x000fe400078e020e */
[----:B------:R-:W2:Y:S04]  /*0f80*/  LDG.E R20, desc[UR8][R20.64] ;  /* 0x0000000814147981 */ /* 0x000ea8000c1e1900 */
[----:B------:R-:W2:Y:S04]  /*0f90*/  LDG.E R13, desc[UR8][R14.64+-0x20] ;  /* 0xffffe0080e0d7981 */ /* 0x000ea8000c1e1900 */
[----:B------:R-:W4:Y:S04]  /*0fa0*/  LDG.E R6, desc[UR8][R14.64+-0x1c] ;  /* 0xffffe4080e067981 */ /* 0x000f28000c1e1900 */
[----:B------:R-:W3:Y:S01]  /*0fb0*/  LDG.E R25, desc[UR8][R14.64+-0x10] ;  /* 0xfffff0080e197981 */ /* 0x000ee2000c1e1900 */
[----:B------:R-:W-:-:S03]  /*0fc0*/  IMAD.WIDE.U32 R22, R4, 0x4, R18 ;  /* 0x0000000404167825 */ /* 0x000fc600078e0012 */
[----:B------:R-:W3:Y:S04]  /*0fd0*/  LDG.E R4, desc[UR8][R14.64+-0x8] ;  /* 0xfffff8080e047981 */ /* 0x000ee8000c1e1900 */
[----:B------:R-:W3:Y:S04]  /*0fe0*/  LDG.E R22, desc[UR8][R22.64] ;  /* 0x0000000816167981 */ /* 0x000ee8000c1e1900 */
[----:B------:R-:W3:Y:S01]  /*0ff0*/  LDG.E R31, desc[UR8][R14.64+0x4] ;  /* 0x000004080e1f7981 */ /* 0x000ee2000c1e1900 */
[----:B------:R-:W-:-:S03]  /*1000*/  IMAD.WIDE.U32 R8, R0, 0x4, R18 ;  /* 0x0000000400087825 */ /* 0x000fc600078e0012 */
[----:B------:R-:W3:Y:S04]  /*1010*/  LDG.E R35, desc[UR8][R14.64+0x8] ;  /* 0x000008080e237981 */ /* 0x000ee8000c1e1900 */
[----:B------:R-:W3:Y:S04]  /*1020*/  LDG.E R23, desc[UR8][R14.64] ;  /* 0x000000080e177981 */ /* 0x000ee8000c1e1900 */
[----:B------:R-:W3:Y:S01]  /*1030*/  LDG.E R0, desc[UR8][R14.64+0xc] ;  /* 0x00000c080e007981 */ /* 0x000ee2000c1e1900 */
[----:B------:R-:W-:-:S03]  /*1040*/  IMAD.WIDE.U32 R10, R27, 0x4, R18 ;  /* 0x000000041b0a7825 */ /* 0x000fc600078e0012 */
[----:B------:R-:W3:Y:S04]  /*1050*/  LDG.E R27, desc[UR8][R14.64+0x14] ;  /* 0x000014080e1b7981 */ /* 0x000ee8000c1e1900 */
[----:B------:R-:W3:Y:S01]  /*1060*/  LDG.E R37, desc[UR8][R14.64+0x1c] ;  /* 0x00001c080e257981 */ /* 0x000ee2000c1e1900 */
[----:B--2---:R-:W-:-:S03]  /*1070*/  IMAD R2, R13, R20, R2 ;  /* 0x000000140d027224 */ /* 0x004fc600078e0202 */
[----:B------:R-:W5:Y:S01]  /*1080*/  LDG.E R13, desc[UR8][R14.64+-0x18] ;  /* 0xffffe8080e0d7981 */ /* 0x000f62000c1e1900 */
[----:B------:R-:W-:-:S03]  /*1090*/  IMAD.WIDE.U32 R20, R7, 0x4, R18 ;  /* 0x0000000407147825 */ /* 0x000fc600078e0012 */
[----:B------:R-:W2:Y:S04]  /*10a0*/  LDG.E R7, desc[UR8][R14.64+-0x14] ;  /* 0xffffec080e077981 */ /* 0x000ea8000c1e1900 */
[----:B------:R0:W3:Y:S02]  /*10b0*/  LDG.E R17, desc[UR8][R20.64] ;  /* 0x0000000814117981 */ /* 0x0000e4000c1e1900 */
[----:B0-----:R-:W-:Y:S02]  /*10c0*/  IMAD.WIDE.U32 R20, R12, 0x4, R18 ;  /* 0x000000040c147825 */ /* 0x001fe400078e0012 */
[----:B------:R-:W3:Y:S04]  /*10d0*/  LDG.E R12, desc[UR8][R14.64+-0xc] ;  /* 0xfffff4080e0c7981 */ /* 0x000ee8000c1e1900 */
[----:B------:R-:W3:Y:S04]  /*10e0*/  LDG.E R20, desc[UR8][R20.64] ;  /* 0x0000000814147981 */ /* 0x000ee8000c1e1900 */
[----:B------:R-:W3:Y:S01]  /*10f0*/  LDG.E R21, desc[UR8][R14.64+-0x4] ;  /* 0xfffffc080e157981 */ /* 0x000ee2000c1e1900 */
[----:B----4-:R-:W-:-:S03]  /*1100*/  IMAD R2, R6, R24, R2 ;  /* 0x0000001806027224 */ /* 0x010fc600078e0202 */
[----:B------:R-:W4:Y:S01]  /*1110*/  LDG.E R24, desc[UR8][R14.64+0x10] ;  /* 0x000010080e187981 */ /* 0x000f22000c1e1900 */
[----:B------:R-:W-:-:S03]  /*1120*/  IMAD.WIDE.U32 R18, R26, 0x4, R18 ;  /* 0x000000041a127825 */ /* 0x000fc600078e0012 */
[----:B------:R-:W4:Y:S04]  /*1130*/  LDG.E R6, desc[UR8][R8.64] ;  /* 0x0000000808067981 */ /* 0x000f28000c1e1900 */
[----:B------:R0:W4:Y:S04]  /*1140*/  LDG.E R26, desc[UR8][R10.64] ;  /* 0x000000080a1a7981 */ /* 0x000128000c1e1900 */
[----:B------:R-:W4:Y:S04]  /*1150*/  LDG.E R18, desc[UR8][R18.64] ;  /* 0x0000000812127981 */ /* 0x000f28000c1e1900 */
[----:B------:R-:W4:Y:S01]  /*1160*/  LDG.E R9, desc[UR8][R14.64+0x18] ;  /* 0x000018080e097981 */ /* 0x000f22000c1e1900 */
[----:B0-----:R-:W0:Y:S01]  /*1170*/  LDC.64 R10, c[0x0][0x390] ;  /* 0x0000e400ff0a7b82 */ /* 0x001e220000000a00 */
[----:B------:R-:W-:-:S05]  /*1180*/  IADD3 R3, PT, PT, R5, R3, RZ ;  /* 0x0000000305037210 */ /* 0x000fca0007ffe0ff */
[----:B0-----:R-:W-:-:S04]  /*1190*/  IMAD.WIDE R10, R3, 0x4, R10 ;  /* 0x00000004030a7825 */ /* 0x001fc800078e020a */
[----:B-----5:R-:W-:-:S04]  /*11a0*/  IMAD R2, R13, R16, R2 ;  /* 0x000000100d027224 */ /* 0x020fc800078e0202 */
[----:B--2---:R-:W-:-:S04]  /*11b0*/  IMAD R2, R7, R28, R2 ;  /* 0x0000001c07027224 */ /* 0x004fc800078e0202 */
[----:B---3--:R-:W-:-:S04]  /*11c0*/  IMAD R17, R25, R17, R2 ;  /* 0x0000001119117224 */ /* 0x008fc800078e0202 */
[----:B------:R-:W-:-:S04]  /*11d0*/  IMAD R17, R12, R30, R17 ;  /* 0x0000001e0c117224 */ /* 0x000fc800078e0211 */
[----:B------:R-:W-:-:S04]  /*11e0*/  IMAD R4, R4, R20, R17 ;  /* 0x0000001404047224 */ /* 0x000fc800078e0211 */
[----:B------:R-:W-:-:S04]  /*11f0*/  IMAD R4, R21, R22, R4 ;  /* 0x0000001615047224 */ /* 0x000fc800078e0204 */
[----:B------:R-:W-:-:S04]  /*1200*/  IMAD R4, R23, R32, R4 ;  /* 0x0000002017047224 */ /* 0x000fc800078e0204 */
[----:B------:R-:W-:-:S04]  /*1210*/  IMAD R4, R31, R34, R4 ;  /* 0x000000221f047224 */ /* 0x000fc800078e0204 */
[----:B------:R-:W-:-:S04]  /*1220*/  IMAD R4, R35, R36, R4 ;  /* 0x0000002423047224 */ /* 0x000fc800078e0204 */
[----:B------:R-:W-:-:S04]  /*1230*/  IMAD R0, R0, R29, R4 ;  /* 0x0000001d00007224 */ /* 0x000fc800078e0204 */
[----:B----4-:R-:W-:-:S04]  /*1240*/  IMAD R0, R24, R33, R0 ;  /* 0x0000002118007224 */ /* 0x010fc800078e0200 */
[----:B------:R-:W-:-:S04]  /*1250*/  IMAD R0, R27, R6, R0 ;  /* 0x000000061b007224 */ /* 0x000fc800078e0200 */
[----:B------:R-:W-:-:S04]  /*1260*/  IMAD R0, R9, R26, R0 ;  /* 0x0000001a09007224 */ /* 0x000fc800078e0200 */
[----:B------:R-:W-:-:S05]  /*1270*/  IMAD R37, R37, R18, R0 ;  /* 0x0000001225257224 */ /* 0x000fca00078e0200 */
[----:B------:R-:W-:Y:S01]  /*1280*/  STG.E desc[UR8][R10.64], R37 ;  /* 0x000000250a007986 */ /* 0x000fe2000c101908 */
[----:B------:R-:W-:Y:S05]  /*1290*/  EXIT ;  /* 0x000000000000794d */ /* 0x000fea0003800000 */
.L_x_0:
[----:B------:R-:W-:-:S00]  /*12a0*/  BRA `(.L_x_0) ;  /* 0xfffffffc00fc7947 */ /* 0x000fc0000383ffff */
[----:B------:R-:W-:-:S00]  /*12b0*/  NOP ;  /* 0x0000000000007918 */ /* 0x000fc00000000000 */
        /* <DEDUP_REMOVED lines=12> */
.L_x_1:


//--------------------- .nv.shared.reserved.0     --------------------------
	.section	.nv.shared.reserved.0,"aw",@nobits
	.weak		__nv_reservedSMEM_offset_0_alias
	.size		__nv_reservedSMEM_offset_0_alias, 0, 64
	.other		__nv_reservedSMEM_offset_0_alias,@"STO_CUDA_RESERVED_SHARED STV_DEFAULT"
__nv_reservedSMEM_offset_0_alias:
	.zero		0
	.zero		64


//--------------------- .nv.constant0._Z12matrixMulGPUPiS_S_ --------------------------
	.section	.nv.constant0._Z12matrixMulGPUPiS_S_,"a",@progbits
	.sectionflags	@""
	.align	4
.nv.constant0._Z12matrixMulGPUPiS_S_:
	.zero		920


//--------------------- SYMBOLS --------------------------

	.type		.nv.reservedSmem.offset0,@object
	.size		.nv.reservedSmem.offset0,0x4
